	.headerflags	@"EF_CUDA_TEXMODE_UNIFIED EF_CUDA_64BIT_ADDRESS EF_CUDA_ACCELERATORS EF_CUDA_SM90 EF_CUDA_VIRTUAL_SM(EF_CUDA_SM90)"
	.elftype	@"ET_EXEC"


//--------------------- .nv.info                  --------------------------
	.section	.nv.info,"",@"SHT_CUDA_INFO"
	.align	4


	//----- nvinfo : EIATTR_REGCOUNT
	.align		4
        /*0000*/ 	.byte	0x04, 0x2f
        /*0002*/ 	.short	(.L_1 - .L_0)
	.align		4
.L_0:
        /*0004*/ 	.word	index@(triton_poi_fused__native_batch_norm_legit_no_training_convolution_relu_36)
        /*0008*/ 	.word	0x00000020


	//----- nvinfo : EIATTR_MIN_STACK_SIZE
	.align		4
.L_1:
        /*000c*/ 	.byte	0x04, 0x12
        /*000e*/ 	.short	(.L_3 - .L_2)
	.align		4
.L_2:
        /*0010*/ 	.word	index@(triton_poi_fused__native_batch_norm_legit_no_training_convolution_relu_36)
        /*0014*/ 	.word	0x00000000


	//----- nvinfo : EIATTR_FRAME_SIZE
	.align		4
.L_3:
        /*0018*/ 	.byte	0x04, 0x11
        /*001a*/ 	.short	(.L_5 - .L_4)
	.align		4
.L_4:
        /*001c*/ 	.word	index@(triton_poi_fused__native_batch_norm_legit_no_training_convolution_relu_36)
        /*0020*/ 	.word	0x00000000


	//----- nvinfo : EIATTR_MIN_STACK_SIZE
	.align		4
.L_5:
        /*0024*/ 	.byte	0x04, 0x12
        /*0026*/ 	.short	(.L_7 - .L_6)
	.align		4
.L_6:
        /*0028*/ 	.word	index@(triton_poi_fused__native_batch_norm_legit_no_training_convolution_relu_36)
        /*002c*/ 	.word	0x00000000
.L_7:


//--------------------- .nv.info.triton_poi_fused__native_batch_norm_legit_no_training_convolution_relu_36 --------------------------
	.section	.nv.info.triton_poi_fused__native_batch_norm_legit_no_training_convolution_relu_36,"",@"SHT_CUDA_INFO"
	.sectionflags	@""
	.align	4


	//----- nvinfo : EIATTR_CUDA_API_VERSION
	.align		4
        /*0000*/ 	.byte	0x04, 0x37
        /*0002*/ 	.short	(.L_9 - .L_8)
.L_8:
        /*0004*/ 	.word	0x0000007c


	//----- nvinfo : EIATTR_KPARAM_INFO
	.align		4
.L_9:
        /*0008*/ 	.byte	0x04, 0x17
        /*000a*/ 	.short	(.L_11 - .L_10)
.L_10:
        /*000c*/ 	.word	0x00000000
        /*0010*/ 	.short	0x0003
        /*0012*/ 	.short	0x0014
        /*0014*/ 	.byte	0x00, 0xf0, 0x11, 0x00


	//----- nvinfo : EIATTR_KPARAM_INFO
	.align		4
.L_11:
        /*0018*/ 	.byte	0x04, 0x17
        /*001a*/ 	.short	(.L_13 - .L_12)
.L_12:
        /*001c*/ 	.word	0x00000000
        /*0020*/ 	.short	0x0002
        /*0022*/ 	.short	0x0010
        /*0024*/ 	.byte	0x00, 0xf0, 0x11, 0x00


	//----- nvinfo : EIATTR_KPARAM_INFO
	.align		4
.L_13:
        /*0028*/ 	.byte	0x04, 0x17
        /*002a*/ 	.short	(.L_15 - .L_14)
.L_14:
        /*002c*/ 	.word	0x00000000
        /*0030*/ 	.short	0x0001
        /*0032*/ 	.short	0x0008
        /*0034*/ 	.byte	0x00, 0xf4, 0x21, 0x00


	//----- nvinfo : EIATTR_KPARAM_INFO
	.align		4
.L_15:
        /*0038*/ 	.byte	0x04, 0x17
        /*003a*/ 	.short	(.L_17 - .L_16)
.L_16:
        /*003c*/ 	.word	0x00000000
        /*0040*/ 	.short	0x0000
        /*0042*/ 	.short	0x0000
        /*0044*/ 	.byte	0x00, 0xf4, 0x21, 0x00


	//----- nvinfo : EIATTR_SPARSE_MMA_MASK
	.align		4
.L_17:
        /*0048*/ 	.byte	0x03, 0x50
        /*004a*/ 	.short	0x0000


	//----- nvinfo : EIATTR_MAXREG_COUNT
	.align		4
        /*004c*/ 	.byte	0x03, 0x1b
        /*004e*/ 	.short	0x00ff


	//----- nvinfo : EIATTR_EXIT_INSTR_OFFSETS
	.align		4
        /*0050*/ 	.byte	0x04, 0x1c
        /*0052*/ 	.short	(.L_19 - .L_18)


	//   ....[0]....
.L_18:
        /*0054*/ 	.word	0x000005e0


	//   ....[1]....
        /*0058*/ 	.word	0x00000630


	//----- nvinfo : EIATTR_REQNTID
	.align		4
.L_19:
        /*005c*/ 	.byte	0x04, 0x10
        /*005e*/ 	.short	(.L_21 - .L_20)
.L_20:
        /*0060*/ 	.word	0x00000080
        /*0064*/ 	.word	0x00000001
        /*0068*/ 	.word	0x00000001


	//----- nvinfo : EIATTR_CBANK_PARAM_SIZE
	.align		4
.L_21:
        /*006c*/ 	.byte	0x03, 0x19
        /*006e*/ 	.short	0x0018


	//----- nvinfo : EIATTR_PARAM_CBANK
	.align		4
        /*0070*/ 	.byte	0x04, 0x0a
        /*0072*/ 	.short	(.L_23 - .L_22)
	.align		4
.L_22:
        /*0074*/ 	.word	index@(.nv.constant0.triton_poi_fused__native_batch_norm_legit_no_training_convolution_relu_36)
        /*0078*/ 	.short	0x0210
        /*007a*/ 	.short	0x0018


	//----- nvinfo : EIATTR_SW_WAR
	.align		4
.L_23:
        /*007c*/ 	.byte	0x04, 0x36
        /*007e*/ 	.short	(.L_25 - .L_24)
.L_24:
        /*0080*/ 	.word	0x00000008
.L_25:


//--------------------- .nv.callgraph             --------------------------
	.section	.nv.callgraph,"",@"SHT_CUDA_CALLGRAPH"
	.align	4
	.sectionentsize	8
	.align		4
        /*0000*/ 	.word	0x00000000
	.align		4
        /*0004*/ 	.word	0xffffffff
	.align		4
        /*0008*/ 	.word	0x00000000
	.align		4
        /*000c*/ 	.word	0xfffffffe
	.align		4
        /*0010*/ 	.word	0x00000000
	.align		4
        /*0014*/ 	.word	0xfffffffd
	.align		4
        /*0018*/ 	.word	0x00000000
	.align		4
        /*001c*/ 	.word	0xfffffffc


//--------------------- .text.triton_poi_fused__native_batch_norm_legit_no_training_convolution_relu_36 --------------------------
	.section	.text.triton_poi_fused__native_batch_norm_legit_no_training_convolution_relu_36,"ax",@progbits
	.sectionflags	@"SHF_BARRIERS=1"
	.align	128
        .global         triton_poi_fused__native_batch_norm_legit_no_training_convolution_relu_36
        .type           triton_poi_fused__native_batch_norm_legit_no_training_convolution_relu_36,@function
        .size           triton_poi_fused__native_batch_norm_legit_no_training_convolution_relu_36,(.L_x_1 - triton_poi_fused__native_batch_norm_legit_no_training_convolution_relu_36)
        .other          triton_poi_fused__native_batch_norm_legit_no_training_convolution_relu_36,@"STO_CUDA_ENTRY STV_DEFAULT"
triton_poi_fused__native_batch_norm_legit_no_training_convolution_relu_36:
.text.triton_poi_fused__native_batch_norm_legit_no_training_convolution_relu_36:
[----:B------:R-:W0:Y:S01]  /*0000*/  LDC R1, c[0x0][0x28] ;  /* 0x00000a00ff017b82 */ /* 0x000e220000000800 */
[----:B------:R-:W1:Y:S07]  /*0010*/  S2R R0, SR_TID.X ;  /* 0x0000000000007919 */ /* 0x000e6e0000002100 */
[----:B------:R-:W2:Y:S01]  /*0020*/  LDC.64 R18, c[0x0][0x210] ;  /* 0x00008400ff127b82 */ /* 0x000ea20000000a00 */
[----:B------:R-:W3:Y:S01]  /*0030*/  S2R R17, SR_CTAID.X ;  /* 0x0000000000117919 */ /* 0x000ee20000002500 */
[----:B------:R-:W4:Y:S01]  /*0040*/  S2R R16, SR_CTAID.Y ;  /* 0x0000000000107919 */ /* 0x000f220000002600 */
[----:B------:R-:W-:Y:S01]  /*0050*/  IMAD.MOV.U32 R28, RZ, RZ, RZ ;  /* 0x000000ffff1c7224 */ /* 0x000fe200078e00ff */
[----:B------:R-:W-:Y:S01]  /*0060*/  ULDC.64 UR6, c[0x0][0x208] ;  /* 0x0000820000067ab9 */ /* 0x000fe20000000a00 */
[----:B-1----:R-:W-:Y:S01]  /*0070*/  SHF.R.U32.HI R21, RZ, 0x3, R0 ;  /* 0x00000003ff157819 */ /* 0x002fe20000011600 */
[----:B---3--:R-:W-:-:S03]  /*0080*/  IMAD.SHL.U32 R17, R17, 0x8, RZ ;  /* 0x0000000811117824 */ /* 0x008fc600078e00ff */
[----:B------:R-:W-:Y:S01]  /*0090*/  SGXT.U32 R21, R21, 0x4 ;  /* 0x000000041515781a */ /* 0x000fe20000000000 */
[----:B----4-:R-:W-:Y:S01]  /*00a0*/  IMAD.SHL.U32 R16, R16, 0x80, RZ ;  /* 0x0000008010107824 */ /* 0x010fe200078e00ff */
[----:B------:R-:W-:-:S04]  /*00b0*/  LOP3.LUT R10, R17, 0x7, R0, 0xf8, !PT ;  /* 0x00000007110a7812 */ /* 0x000fc800078ef800 */
[----:B------:R-:W-:Y:S02]  /*00c0*/  LOP3.LUT R2, R16, R21, RZ, 0xfc, !PT ;  /* 0x0000001510027212 */ /* 0x000fe400078efcff */
[----:B------:R-:W-:Y:S02]  /*00d0*/  LOP3.LUT R3, R16, 0x10, R21, 0xfe, !PT ;  /* 0x0000001010037812 */ /* 0x000fe400078efe15 */
[----:B------:R-:W-:Y:S01]  /*00e0*/  LOP3.LUT R4, R16, 0x20, R21, 0xfe, !PT ;  /* 0x0000002010047812 */ /* 0x000fe200078efe15 */
[--C-:B------:R-:W-:Y:S01]  /*00f0*/  IMAD R11, R2, 0x7, R10.reuse ;  /* 0x00000007020b7824 */ /* 0x100fe200078e020a */
        /* <DEDUP_REMOVED lines=10> */
[----:B------:R-:W-:Y:S01]  /*01a0*/  ISETP.GE.AND P0, PT, R10, 0x7, PT ;  /* 0x000000070a00780c */ /* 0x000fe20003f06270 */
[----:B------:R-:W-:-:S02]  /*01b0*/  IMAD R29, R8, 0x7, R10 ;  /* 0x00000007081d7824 */ /* 0x000fc400078e020a */
[----:B------:R-:W-:Y:S02]  /*01c0*/  IMAD R20, R9, 0x7, R10 ;  /* 0x0000000709147824 */ /* 0x000fe400078e020a */
[----:B--2---:R-:W-:-:S04]  /*01d0*/  IMAD.WIDE R2, R11, 0x4, R18 ;  /* 0x000000040b027825 */ /* 0x004fc800078e0212 */
[----:B------:R-:W-:-:S04]  /*01e0*/  IMAD.WIDE R4, R13, 0x4, R18 ;  /* 0x000000040d047825 */ /* 0x000fc800078e0212 */
[----:B------:R-:W-:-:S04]  /*01f0*/  IMAD.WIDE R6, R15, 0x4, R18 ;  /* 0x000000040f067825 */ /* 0x000fc800078e0212 */
[----:B------:R-:W-:Y:S01]  /*0200*/  IMAD.WIDE R8, R23, 0x4, R18 ;  /* 0x0000000417087825 */ /* 0x000fe200078e0212 */
[----:B------:R-:W-:-:S03]  /*0210*/  CS2R R22, SRZ ;  /* 0x0000000000167805 */ /* 0x000fc6000001ff00 */
[--C-:B------:R-:W-:Y:S01]  /*0220*/  IMAD.WIDE R10, R25, 0x4, R18.reuse ;  /* 0x00000004190a7825 */ /* 0x100fe200078e0212 */
[----:B------:R-:W-:Y:S02]  /*0230*/  CS2R R24, SRZ ;  /* 0x0000000000187805 */ /* 0x000fe4000001ff00 */
[----:B------:R1:W2:Y:S01]  /*0240*/  @!P0 LDG.E.EL R23, desc[UR6][R2.64] ;  /* 0x0000000602178981 */ /* 0x0002a2000c2e1900 */
[--C-:B------:R-:W-:Y:S01]  /*0250*/  IMAD.WIDE R12, R27, 0x4, R18.reuse ;  /* 0x000000041b0c7825 */ /* 0x100fe200078e0212 */
[----:B------:R-:W-:Y:S02]  /*0260*/  CS2R R26, SRZ ;  /* 0x00000000001a7805 */ /* 0x000fe4000001ff00 */
[----:B------:R-:W3:Y:S01]  /*0270*/  @!P0 LDG.E.EL R24, desc[UR6][R4.64] ;  /* 0x0000000604188981 */ /* 0x000ee2000c2e1900 */
[----:B------:R-:W-:-:S03]  /*0280*/  IMAD.WIDE R14, R29, 0x4, R18 ;  /* 0x000000041d0e7825 */ /* 0x000fc600078e0212 */
[----:B------:R4:W5:Y:S01]  /*0290*/  @!P0 LDG.E.EL R22, desc[UR6][R8.64] ;  /* 0x0000000608168981 */ /* 0x000962000c2e1900 */
[----:B------:R-:W-:-:S03]  /*02a0*/  IMAD.WIDE R18, R20, 0x4, R18 ;  /* 0x0000000414127825 */ /* 0x000fc600078e0212 */
[----:B------:R1:W5:Y:S01]  /*02b0*/  @!P0 LDG.E.EL R25, desc[UR6][R10.64] ;  /* 0x000000060a198981 */ /* 0x000362000c2e1900 */
[----:B------:R-:W-:-:S03]  /*02c0*/  IMAD.MOV.U32 R20, RZ, RZ, RZ ;  /* 0x000000ffff147224 */ /* 0x000fc600078e00ff */
[----:B------:R1:W5:Y:S04]  /*02d0*/  @!P0 LDG.E.EL R26, desc[UR6][R12.64] ;  /* 0x000000060c1a8981 */ /* 0x000368000c2e1900 */
[----:B------:R-:W5:Y:S04]  /*02e0*/  @!P0 LDG.E.EL R20, desc[UR6][R6.64] ;  /* 0x0000000606148981 */ /* 0x000f68000c2e1900 */
[----:B------:R-:W5:Y:S04]  /*02f0*/  @!P0 LDG.E.EL R28, desc[UR6][R14.64] ;  /* 0x000000060e1c8981 */ /* 0x000f68000c2e1900 */
[----:B------:R-:W5:Y:S01]  /*0300*/  @!P0 LDG.E.EL R27, desc[UR6][R18.64] ;  /* 0x00000006121b8981 */ /* 0x000f62000c2e1900 */
[----:B------:R-:W4:Y:S01]  /*0310*/  S2UR UR5, SR_CgaCtaId ;  /* 0x00000000000579c3 */ /* 0x000f220000008800 */
[----:B-1----:R-:W-:Y:S01]  /*0320*/  IMAD.SHL.U32 R2, R0, 0x80, RZ ;  /* 0x0000008000027824 */ /* 0x002fe200078e00ff */
[----:B------:R-:W-:-:S04]  /*0330*/  UMOV UR4, 0x400 ;  /* 0x0000040000047882 */ /* 0x000fc80000000000 */
[----:B------:R-:W-:-:S04]  /*0340*/  LOP3.LUT R2, R2, 0x380, RZ, 0xc0, !PT ;  /* 0x0000038002027812 */ /* 0x000fc800078ec0ff */
[----:B------:R-:W-:Y:S01]  /*0350*/  LOP3.LUT R21, R2, R21, RZ, 0xfc, !PT ;  /* 0x0000001502157212 */ /* 0x000fe200078efcff */
[----:B0---4-:R-:W-:-:S06]  /*0360*/  UPRMT UR4, UR5, 0x654, UR4 ;  /* 0x0000065405047896 */ /* 0x011fcc0008000004 */
[----:B------:R-:W-:-:S05]  /*0370*/  LEA.HI R2, R2, UR4, RZ, 0x1d ;  /* 0x0000000402027c11 */ /* 0x000fca000f8fe8ff */
[----:B------:R-:W-:Y:S01]  /*0380*/  IMAD R21, R21, 0x4, R2 ;  /* 0x0000000415157824 */ /* 0x000fe200078e0202 */
[----:B------:R-:W-:Y:S02]  /*0390*/  SHF.R.U32.HI R2, RZ, 0x1, R0 ;  /* 0x00000001ff027819 */ /* 0x000fe40000011600 */
[----:B------:R-:W-:Y:S02]  /*03a0*/  SHF.L.U32 R3, R0, 0x2, RZ ;  /* 0x0000000200037819 */ /* 0x000fe400000006ff */
[----:B------:R-:W-:Y:S02]  /*03b0*/  LOP3.LUT R2, R2, 0x30, RZ, 0xc0, !PT ;  /* 0x0000003002027812 */ /* 0x000fe400078ec0ff */
[----:B------:R-:W-:-:S03]  /*03c0*/  LOP3.LUT R8, R3, 0x1fc, RZ, 0xc0, !PT ;  /* 0x000001fc03087812 */ /* 0x000fc600078ec0ff */
[----:B------:R-:W-:-:S04]  /*03d0*/  VIADD R5, R2, UR4 ;  /* 0x0000000402057c36 */ /* 0x000fc80008000000 */
[----:B------:R-:W-:Y:S01]  /*03e0*/  IMAD R5, R8, 0x4, R5 ;  /* 0x0000000408057824 */ /* 0x000fe200078e0205 */
[----:B------:R-:W-:Y:S02]  /*03f0*/  LOP3.LUT R16, R16, 0x7c, R3, 0xf8, !PT ;  /* 0x0000007c10107812 */ /* 0x000fe400078ef803 */
[----:B------:R-:W0:Y:S03]  /*0400*/  LDC.64 R2, c[0x0][0x218] ;  /* 0x00008600ff027b82 */ /* 0x000e260000000a00 */
[----:B------:R-:W-:Y:S01]  /*0410*/  IMAD.HI R9, R16, 0x66666667, RZ ;  /* 0x6666666710097827 */ /* 0x000fe200078e02ff */
[----:B------:R-:W-:-:S04]  /*0420*/  SHF.R.U32.HI R0, RZ, 0x5, R0 ;  /* 0x00000005ff007819 */ /* 0x000fc80000011600 */
[----:B------:R-:W-:Y:S02]  /*0430*/  SHF.R.U32.HI R10, RZ, 0x1f, R9 ;  /* 0x0000001fff0a7819 */ /* 0x000fe40000011609 */
[----:B------:R-:W-:Y:S02]  /*0440*/  SGXT.U32 R0, R0, 0x2 ;  /* 0x000000020000781a */ /* 0x000fe40000000000 */
[----:B------:R-:W-:Y:S02]  /*0450*/  LEA.HI.SX32 R9, R9, R10, 0x1a ;  /* 0x0000000a09097211 */ /* 0x000fe400078fd2ff */
[----:B------:R-:W-:Y:S02]  /*0460*/  LOP3.LUT R0, R17, R0, RZ, 0xfc, !PT ;  /* 0x0000000011007212 */ /* 0x000fe400078efcff */
[----:B------:R-:W-:Y:S01]  /*0470*/  LOP3.LUT R10, R8, 0x200, RZ, 0xfc, !PT ;  /* 0x00000200080a7812 */ /* 0x000fe200078efcff */
[----:B------:R-:W-:Y:S01]  /*0480*/  IMAD R16, R9, -0xa0, R16 ;  /* 0xffffff6009107824 */ /* 0x000fe200078e0210 */
[----:B------:R-:W-:-:S02]  /*0490*/  LOP3.LUT R11, R0, 0x4, RZ, 0xfc, !PT ;  /* 0x00000004000b7812 */ /* 0x000fc400078efcff */
[----:B------:R-:W-:Y:S01]  /*04a0*/  SHF.R.U32.HI R10, RZ, 0x3, R10 ;  /* 0x00000003ff0a7819 */ /* 0x000fe2000001160a */
[----:B------:R-:W-:Y:S01]  /*04b0*/  IMAD R9, R9, 0x460, R16 ;  /* 0x0000046009097824 */ /* 0x000fe200078e0210 */
[----:B------:R-:W-:Y:S02]  /*04c0*/  ISETP.GE.AND P1, PT, R0, 0x7, PT ;  /* 0x000000070000780c */ /* 0x000fe40003f26270 */
[----:B------:R-:W-:Y:S02]  /*04d0*/  ISETP.GE.AND P0, PT, R11, 0x7, PT ;  /* 0x000000070b00780c */ /* 0x000fe40003f06270 */
[----:B------:R-:W-:Y:S01]  /*04e0*/  LOP3.LUT R10, R10, 0x70, RZ, 0xc0, !PT ;  /* 0x000000700a0a7812 */ /* 0x000fe200078ec0ff */
[----:B------:R-:W-:-:S04]  /*04f0*/  IMAD R9, R0, 0xa0, R9 ;  /* 0x000000a000097824 */ /* 0x000fc800078e0209 */
[----:B------:R-:W-:Y:S02]  /*0500*/  VIADD R13, R10, UR4 ;  /* 0x000000040a0d7c36 */ /* 0x000fe40008000000 */
[----:B0-----:R-:W-:-:S03]  /*0510*/  IMAD.WIDE R10, R9, 0x4, R2 ;  /* 0x00000004090a7825 */ /* 0x001fc600078e0202 */
[----:B------:R-:W-:Y:S01]  /*0520*/  LEA R13, R8, R13, 0x2 ;  /* 0x0000000d080d7211 */ /* 0x000fe200078e10ff */
[----:B--2---:R-:W-:Y:S04]  /*0530*/  STS [R21], R23 ;  /* 0x0000001715007388 */ /* 0x004fe80000000800 */
[----:B---3--:R-:W-:Y:S04]  /*0540*/  STS [R21+0x40], R24 ;  /* 0x0000401815007388 */ /* 0x008fe80000000800 */
[----:B-----5:R-:W-:Y:S04]  /*0550*/  STS [R21+0xc0], R22 ;  /* 0x0000c01615007388 */ /* 0x020fe80000000800 */
[----:B------:R-:W-:Y:S04]  /*0560*/  STS [R21+0x100], R25 ;  /* 0x0001001915007388 */ /* 0x000fe80000000800 */
[----:B------:R-:W-:Y:S04]  /*0570*/  STS [R21+0x140], R26 ;  /* 0x0001401a15007388 */ /* 0x000fe80000000800 */
[----:B------:R-:W-:Y:S04]  /*0580*/  STS [R21+0x80], R20 ;  /* 0x0000801415007388 */ /* 0x000fe80000000800 */
[----:B------:R-:W-:Y:S04]  /*0590*/  STS [R21+0x180], R28 ;  /* 0x0001801c15007388 */ /* 0x000fe80000000800 */
[----:B------:R-:W-:Y:S01]  /*05a0*/  STS [R21+0x1c0], R27 ;  /* 0x0001c01b15007388 */ /* 0x000fe20000000800 */
[----:B------:R-:W-:Y:S06]  /*05b0*/  BAR.SYNC.DEFER_BLOCKING 0x0 ;  /* 0x0000000000007b1d */ /* 0x000fec0000010000 */
[----:B------:R-:W0:Y:S04]  /*05c0*/  LDS.128 R4, [R5] ;  /* 0x0000000005047984 */ /* 0x000e280000000c00 */
[----:B0-----:R0:W-:Y:S02]  /*05d0*/  @!P1 STG.E.128 desc[UR6][R10.64], R4 ;  /* 0x000000040a009986 */ /* 0x0011e4000c101d06 */
[----:B0-----:R-:W-:Y:S05]  /*05e0*/  @P0 EXIT ;  /* 0x000000000000094d */ /* 0x001fea0003800000 */
[----:B------:R-:W0:Y:S01]  /*05f0*/  LDS.128 R12, [R13+0x800] ;  /* 0x000800000d0c7984 */ /* 0x000e220000000c00 */
[----:B------:R-:W-:-:S04]  /*0600*/  VIADD R9, R9, 0x280 ;  /* 0x0000028009097836 */ /* 0x000fc80000000000 */
[----:B------:R-:W-:-:S05]  /*0610*/  IMAD.WIDE R2, R9, 0x4, R2 ;  /* 0x0000000409027825 */ /* 0x000fca00078e0202 */
[----:B0-----:R-:W-:Y:S01]  /*0620*/  STG.E.128 desc[UR6][R2.64], R12 ;  /* 0x0000000c02007986 */ /* 0x001fe2000c101d06 */
[----:B------:R-:W-:Y:S05]  /*0630*/  EXIT ;  /* 0x000000000000794d */ /* 0x000fea0003800000 */
.L_x_0:
[----:B------:R-:W-:-:S00]  /*0640*/  BRA `(.L_x_0) ;  /* 0xfffffffc00fc7947 */ /* 0x000fc0000383ffff */
[----:B------:R-:W-:-:S00]  /*0650*/  NOP ;  /* 0x0000000000007918 */ /* 0x000fc00000000000 */
        /* <DEDUP_REMOVED lines=10> */
.L_x_1:


//--------------------- .nv.shared.triton_poi_fused__native_batch_norm_legit_no_training_convolution_relu_36 --------------------------
	.section	.nv.shared.triton_poi_fused__native_batch_norm_legit_no_training_convolution_relu_36,"aw",@nobits
	.sectionflags	@""
	.align	16
	.zero		1024


//--------------------- .nv.constant0.triton_poi_fused__native_batch_norm_legit_no_training_convolution_relu_36 --------------------------
	.section	.nv.constant0.triton_poi_fused__native_batch_norm_legit_no_training_convolution_relu_36,"a",@progbits
	.sectionflags	@""
	.align	4
.nv.constant0.triton_poi_fused__native_batch_norm_legit_no_training_convolution_relu_36:
	.zero		552
